	.headerflags	@"EF_CUDA_TEXMODE_UNIFIED EF_CUDA_64BIT_ADDRESS EF_CUDA_ACCELERATORS EF_CUDA_SM90 EF_CUDA_VIRTUAL_SM(EF_CUDA_SM90)"
	.elftype	@"ET_EXEC"


//--------------------- .nv.info                  --------------------------
	.section	.nv.info,"",@"SHT_CUDA_INFO"
	.align	4


	//----- nvinfo : EIATTR_REGCOUNT
	.align		4
        /*0000*/ 	.byte	0x04, 0x2f
        /*0002*/ 	.short	(.L_1 - .L_0)
	.align		4
.L_0:
        /*0004*/ 	.word	index@(triton_mm)
        /*0008*/ 	.word	0x0000002f


	//----- nvinfo : EIATTR_MIN_STACK_SIZE
	.align		4
.L_1:
        /*000c*/ 	.byte	0x04, 0x12
        /*000e*/ 	.short	(.L_3 - .L_2)
	.align		4
.L_2:
        /*0010*/ 	.word	index@(triton_mm)
        /*0014*/ 	.word	0x00000000


	//----- nvinfo : EIATTR_FRAME_SIZE
	.align		4
.L_3:
        /*0018*/ 	.byte	0x04, 0x11
        /*001a*/ 	.short	(.L_5 - .L_4)
	.align		4
.L_4:
        /*001c*/ 	.word	index@(triton_mm)
        /*0020*/ 	.word	0x00000000


	//----- nvinfo : EIATTR_MIN_STACK_SIZE
	.align		4
.L_5:
        /*0024*/ 	.byte	0x04, 0x12
        /*0026*/ 	.short	(.L_7 - .L_6)
	.align		4
.L_6:
        /*0028*/ 	.word	index@(triton_mm)
        /*002c*/ 	.word	0x00000000
.L_7:


//--------------------- .nv.info.triton_mm        --------------------------
	.section	.nv.info.triton_mm,"",@"SHT_CUDA_INFO"
	.sectionflags	@""
	.align	4


	//----- nvinfo : EIATTR_CUDA_API_VERSION
	.align		4
        /*0000*/ 	.byte	0x04, 0x37
        /*0002*/ 	.short	(.L_9 - .L_8)
.L_8:
        /*0004*/ 	.word	0x0000007c


	//----- nvinfo : EIATTR_KPARAM_INFO
	.align		4
.L_9:
        /*0008*/ 	.byte	0x04, 0x17
        /*000a*/ 	.short	(.L_11 - .L_10)
.L_10:
        /*000c*/ 	.word	0x00000000
        /*0010*/ 	.short	0x0004
        /*0012*/ 	.short	0x0020
        /*0014*/ 	.byte	0x00, 0xf0, 0x11, 0x00


	//----- nvinfo : EIATTR_KPARAM_INFO
	.align		4
.L_11:
        /*0018*/ 	.byte	0x04, 0x17
        /*001a*/ 	.short	(.L_13 - .L_12)
.L_12:
        /*001c*/ 	.word	0x00000000
        /*0020*/ 	.short	0x0003
        /*0022*/ 	.short	0x0018
        /*0024*/ 	.byte	0x00, 0xf0, 0x21, 0x00


	//----- nvinfo : EIATTR_KPARAM_INFO
	.align		4
.L_13:
        /*0028*/ 	.byte	0x04, 0x17
        /*002a*/ 	.short	(.L_15 - .L_14)
.L_14:
        /*002c*/ 	.word	0x00000000
        /*0030*/ 	.short	0x0002
        /*0032*/ 	.short	0x0010
        /*0034*/ 	.byte	0x00, 0xf0, 0x21, 0x00


	//----- nvinfo : EIATTR_KPARAM_INFO
	.align		4
.L_15:
        /*0038*/ 	.byte	0x04, 0x17
        /*003a*/ 	.short	(.L_17 - .L_16)
.L_16:
        /*003c*/ 	.word	0x00000000
        /*0040*/ 	.short	0x0001
        /*0042*/ 	.short	0x0008
        /*0044*/ 	.byte	0x00, 0xf0, 0x21, 0x00


	//----- nvinfo : EIATTR_KPARAM_INFO
	.align		4
.L_17:
        /*0048*/ 	.byte	0x04, 0x17
        /*004a*/ 	.short	(.L_19 - .L_18)
.L_18:
        /*004c*/ 	.word	0x00000000
        /*0050*/ 	.short	0x0000
        /*0052*/ 	.short	0x0000
        /*0054*/ 	.byte	0x00, 0xf0, 0x21, 0x00


	//----- nvinfo : EIATTR_SPARSE_MMA_MASK
	.align		4
.L_19:
        /*0058*/ 	.byte	0x03, 0x50
        /*005a*/ 	.short	0x0000


	//----- nvinfo : EIATTR_MAXREG_COUNT
	.align		4
        /*005c*/ 	.byte	0x03, 0x1b
        /*005e*/ 	.short	0x00ff


	//----- nvinfo : EIATTR_COOP_GROUP_MASK_REGIDS
	.align		4
        /*0060*/ 	.byte	0x04, 0x29
        /*0062*/ 	.short	(.L_21 - .L_20)


	//   ....[0]....
.L_20:
        /*0064*/ 	.word	0xffffffff


	//----- nvinfo : EIATTR_COOP_GROUP_INSTR_OFFSETS
	.align		4
.L_21:
        /*0068*/ 	.byte	0x04, 0x28
        /*006a*/ 	.short	(.L_23 - .L_22)


	//   ....[0]....
.L_22:
        /*006c*/ 	.word	0x00000de0


	//----- nvinfo : EIATTR_EXIT_INSTR_OFFSETS
	.align		4
.L_23:
        /*0070*/ 	.byte	0x04, 0x1c
        /*0072*/ 	.short	(.L_25 - .L_24)


	//   ....[0]....
.L_24:
        /*0074*/ 	.word	0x00000050


	//   ....[1]....
        /*0078*/ 	.word	0x00001770


	//   ....[2]....
        /*007c*/ 	.word	0x00001790


	//----- nvinfo : EIATTR_MAX_THREADS
	.align		4
.L_25:
        /*0080*/ 	.byte	0x04, 0x05
        /*0082*/ 	.short	(.L_27 - .L_26)
.L_26:
        /*0084*/ 	.word	0x00000100
        /*0088*/ 	.word	0x00000001
        /*008c*/ 	.word	0x00000001


	//----- nvinfo : EIATTR_CBANK_PARAM_SIZE
	.align		4
.L_27:
        /*0090*/ 	.byte	0x03, 0x19
        /*0092*/ 	.short	0x0024


	//----- nvinfo : EIATTR_PARAM_CBANK
	.align		4
        /*0094*/ 	.byte	0x04, 0x0a
        /*0096*/ 	.short	(.L_29 - .L_28)
	.align		4
.L_28:
        /*0098*/ 	.word	index@(.nv.constant0.triton_mm)
        /*009c*/ 	.short	0x0210
        /*009e*/ 	.short	0x0024


	//----- nvinfo : EIATTR_SW_WAR
	.align		4
.L_29:
        /*00a0*/ 	.byte	0x04, 0x36
        /*00a2*/ 	.short	(.L_31 - .L_30)
.L_30:
        /*00a4*/ 	.word	0x00000008
.L_31:


//--------------------- .nv.callgraph             --------------------------
	.section	.nv.callgraph,"",@"SHT_CUDA_CALLGRAPH"
	.align	4
	.sectionentsize	8
	.align		4
        /*0000*/ 	.word	0x00000000
	.align		4
        /*0004*/ 	.word	0xffffffff
	.align		4
        /*0008*/ 	.word	0x00000000
	.align		4
        /*000c*/ 	.word	0xfffffffe
	.align		4
        /*0010*/ 	.word	0x00000000
	.align		4
        /*0014*/ 	.word	0xfffffffd
	.align		4
        /*0018*/ 	.word	0x00000000
	.align		4
        /*001c*/ 	.word	0xfffffffc


//--------------------- .text.triton_mm           --------------------------
	.section	.text.triton_mm,"ax",@progbits
	.sectionflags	@"SHF_BARRIERS=1"
	.align	128
        .global         triton_mm
        .type           triton_mm,@function
        .size           triton_mm,(.L_x_2 - triton_mm)
        .other          triton_mm,@"STO_CUDA_ENTRY STV_DEFAULT"
triton_mm:
.text.triton_mm:
[----:B------:R-:W1:Y:S02]  /*0000*/  LDC R1, c[0x0][0x28] ;  /* 0x00000a00ff017b82 */ /* 0x000e640000000800 */
[----:B------:R-:W-:Y:S01]  /*0010*/  ULDC UR8, c[0x0][0x230] ;  /* 0x00008c0000087ab9 */ /* 0x000fe20000000800 */
[----:B------:R-:W-:Y:S02]  /*0020*/  UMOV UR4, 0xc00 ;  /* 0x00000c0000047882 */ /* 0x000fe40000000000 */
[----:B------:R-:W-:-:S06]  /*0030*/  UIMAD UR4, UR8, UR4, 0xc00000 ;  /* 0x00c00000080474a4 */ /* 0x000fcc000f8e0204 */
[----:B------:R-:W-:-:S13]  /*0040*/  ISETP.NE.AND P0, PT, RZ, UR4, PT ;  /* 0x00000004ff007c0c */ /* 0x000fda000bf05270 */
[----:B------:R-:W-:Y:S05]  /*0050*/  @!P0 EXIT ;  /* 0x000000000000894d */ /* 0x000fea0003800000 */
[----:B------:R-:W2:Y:S01]  /*0060*/  S2UR UR9, SR_CTAID.X ;  /* 0x00000000000979c3 */ /* 0x000ea20000002500 */
[----:B------:R-:W-:Y:S01]  /*0070*/  UIADD3 UR6, UR8, 0x103f, URZ ;  /* 0x0000103f08067890 */ /* 0x000fe2000fffe03f */
[----:B------:R-:W3:Y:S01]  /*0080*/  S2R R5, SR_CTAID.X ;  /* 0x0000000000057919 */ /* 0x000ee20000002500 */
[----:B------:R-:W-:Y:S01]  /*0090*/  ULDC.64 UR26, c[0x0][0x208] ;  /* 0x00008200001a7ab9 */ /* 0x000fe20000000a00 */
[----:B------:R-:W-:Y:S02]  /*00a0*/  CS2R R24, SRZ ;  /* 0x0000000000187805 */ /* 0x000fe4000001ff00 */
[----:B------:R-:W-:Y:S02]  /*00b0*/  CS2R R26, SRZ ;  /* 0x00000000001a7805 */ /* 0x000fe4000001ff00 */
[----:B------:R-:W-:Y:S02]  /*00c0*/  CS2R R28, SRZ ;  /* 0x00000000001c7805 */ /* 0x000fe4000001ff00 */
[----:B------:R-:W-:-:S02]  /*00d0*/  CS2R R34, SRZ ;  /* 0x0000000000227805 */ /* 0x000fc4000001ff00 */
[----:B------:R-:W-:Y:S02]  /*00e0*/  CS2R R36, SRZ ;  /* 0x0000000000247805 */ /* 0x000fe4000001ff00 */
[----:B------:R-:W-:Y:S01]  /*00f0*/  CS2R R38, SRZ ;  /* 0x0000000000267805 */ /* 0x000fe2000001ff00 */
[----:B------:R-:W-:Y:S01]  /*0100*/  UMOV UR22, 0x1 ;  /* 0x0000000100167882 */ /* 0x000fe20000000000 */
[----:B------:R-:W-:Y:S01]  /*0110*/  UMOV UR23, 0xffffffff ;  /* 0xffffffff00177882 */ /* 0x000fe20000000000 */
[----:B------:R-:W-:Y:S01]  /*0120*/  UMOV UR24, 0xffffffc0 ;  /* 0xffffffc000187882 */ /* 0x000fe20000000000 */
[----:B--2---:R-:W-:Y:S02]  /*0130*/  UIMAD.WIDE UR4, UR9, 0x2aaaaaab, URZ ;  /* 0x2aaaaaab090478a5 */ /* 0x004fe4000f8e023f */
[----:B------:R-:W-:Y:S01]  /*0140*/  ISETP.LE.AND P1, PT, RZ, UR9, PT ;  /* 0x00000009ff007c0c */ /* 0x000fe2000bf23270 */
[----:B------:R-:W-:Y:S02]  /*0150*/  USHF.R.S32.HI UR4, URZ, 0x1f, UR6 ;  /* 0x0000001f3f047899 */ /* 0x000fe40008011406 */
[----:B------:R-:W-:-:S02]  /*0160*/  USHF.R.U32.HI UR7, URZ, 0x1f, UR5 ;  /* 0x0000001f3f077899 */ /* 0x000fc40008011605 */
[----:B------:R-:W-:Y:S02]  /*0170*/  ULEA.HI UR4, UR4, UR6, URZ, 0x6 ;  /* 0x0000000604047291 */ /* 0x000fe4000f8f303f */
[----:B------:R-:W-:Y:S01]  /*0180*/  ULEA.HI.SX32 UR7, UR5, UR7, 0x1a ;  /* 0x0000000705077291 */ /* 0x000fe2000f8fd23f */
[----:B---3--:R-:W-:Y:S01]  /*0190*/  IABS R7, R5 ;  /* 0x0000000500077213 */ /* 0x008fe20000000000 */
[----:B------:R-:W-:Y:S02]  /*01a0*/  UIADD3 UR6, UR8, 0x1000, URZ ;  /* 0x0000100008067890 */ /* 0x000fe4000fffe03f */
[----:B------:R-:W-:Y:S02]  /*01b0*/  USHF.L.U32 UR5, UR7, 0x3, URZ ;  /* 0x0000000307057899 */ /* 0x000fe4000800063f */
[----:B------:R-:W-:Y:S02]  /*01c0*/  UIMAD UR7, UR7, -0x180, UR9 ;  /* 0xfffffe80070778a4 */ /* 0x000fe4000f8e0209 */
[----:B------:R-:W-:Y:S01]  /*01d0*/  ULEA.HI.SX32 UR4, UR4, -UR5, 0x1a ;  /* 0x8000000504047291 */ /* 0x000fe2000f8fd23f */
[----:B------:R-:W-:-:S03]  /*01e0*/  IABS R8, UR6 ;  /* 0x0000000600087c13 */ /* 0x000fc60008000000 */
[----:B------:R-:W-:-:S04]  /*01f0*/  UISETP.LT.AND UP0, UPT, UR4, 0x8, UPT ;  /* 0x000000080400788c */ /* 0x000fc8000bf01270 */
[----:B------:R-:W-:-:S06]  /*0200*/  USEL UR4, UR4, 0x8, UP0 ;  /* 0x0000000804047887 */ /* 0x000fcc0008000000 */
[----:B------:R-:W-:-:S05]  /*0210*/  IMAD.U32 R4, RZ, RZ, UR4 ;  /* 0x00000004ff047e24 */ /* 0x000fca000f8e00ff */
[----:B------:R-:W-:-:S04]  /*0220*/  IABS R11, R4 ;  /* 0x00000004000b7213 */ /* 0x000fc80000000000 */
[----:B------:R-:W2:Y:S08]  /*0230*/  I2F.RP R0, R11 ;  /* 0x0000000b00007306 */ /* 0x000eb00000209400 */
[----:B--2---:R-:W2:Y:S02]  /*0240*/  MUFU.RCP R0, R0 ;  /* 0x0000000000007308 */ /* 0x004ea40000001000 */
[----:B--2---:R-:W-:-:S06]  /*0250*/  VIADD R2, R0, 0xffffffe ;  /* 0x0ffffffe00027836 */ /* 0x004fcc0000000000 */
[----:B------:R2:W3:Y:S02]  /*0260*/  F2I.FTZ.U32.TRUNC.NTZ R3, R2 ;  /* 0x0000000200037305 */ /* 0x0004e4000021f000 */
[----:B--2---:R-:W-:Y:S02]  /*0270*/  IMAD.MOV.U32 R2, RZ, RZ, RZ ;  /* 0x000000ffff027224 */ /* 0x004fe400078e00ff */
[----:B---3--:R-:W-:-:S04]  /*0280*/  IMAD.MOV R6, RZ, RZ, -R3 ;  /* 0x000000ffff067224 */ /* 0x008fc800078e0a03 */
[----:B------:R-:W-:Y:S01]  /*0290*/  IMAD R5, R6, R11, RZ ;  /* 0x0000000b06057224 */ /* 0x000fe200078e02ff */
[----:B------:R-:W-:-:S03]  /*02a0*/  IABS R6, R4 ;  /* 0x0000000400067213 */ /* 0x000fc60000000000 */
[----:B------:R-:W-:Y:S02]  /*02b0*/  IMAD.HI.U32 R4, R3, R5, R2 ;  /* 0x0000000503047227 */ /* 0x000fe400078e0002 */
[----:B------:R-:W2:Y:S02]  /*02c0*/  I2F.RP R5, R8 ;  /* 0x0000000800057306 */ /* 0x000ea40000209400 */
[----:B------:R-:W-:Y:S02]  /*02d0*/  IMAD.MOV.U32 R3, RZ, RZ, R7 ;  /* 0x000000ffff037224 */ /* 0x000fe400078e0007 */
[----:B------:R-:W-:Y:S02]  /*02e0*/  IMAD.MOV R7, RZ, RZ, -R6 ;  /* 0x000000ffff077224 */ /* 0x000fe400078e0a06 */
[----:B------:R-:W-:-:S04]  /*02f0*/  IMAD.HI.U32 R0, R4, R3, RZ ;  /* 0x0000000304007227 */ /* 0x000fc800078e00ff */
[----:B------:R-:W-:Y:S02]  /*0300*/  IMAD R2, R0, R7, R3 ;  /* 0x0000000700027224 */ /* 0x000fe400078e0203 */
[----:B------:R-:W3:Y:S01]  /*0310*/  S2R R0, SR_TID.X ;  /* 0x0000000000007919 */ /* 0x000ee20000002100 */
[----:B------:R-:W-:Y:S02]  /*0320*/  IMAD.U32 R3, RZ, RZ, UR7 ;  /* 0x00000007ff037e24 */ /* 0x000fe4000f8e00ff */
[----:B------:R-:W-:Y:S01]  /*0330*/  ISETP.GT.U32.AND P0, PT, R11, R2, PT ;  /* 0x000000020b00720c */ /* 0x000fe20003f04070 */
[----:B--2---:R-:W2:Y:S02]  /*0340*/  MUFU.RCP R5, R5 ;  /* 0x0000000500057308 */ /* 0x004ea40000001000 */
[----:B------:R-:W-:-:S05]  /*0350*/  IABS R9, R3 ;  /* 0x0000000300097213 */ /* 0x000fca0000000000 */
[----:B------:R-:W-:-:S05]  /*0360*/  IMAD.HI.U32 R4, R4, R9, RZ ;  /* 0x0000000904047227 */ /* 0x000fca00078e00ff */
[----:B------:R-:W-:Y:S02]  /*0370*/  @!P0 IMAD.IADD R2, R2, 0x1, -R11 ;  /* 0x0000000102028824 */ /* 0x000fe400078e0a0b */
[----:B--2---:R-:W-:-:S03]  /*0380*/  VIADD R3, R5, 0xffffffe ;  /* 0x0ffffffe05037836 */ /* 0x004fc60000000000 */
[C---:B------:R-:W-:Y:S01]  /*0390*/  ISETP.GT.U32.AND P0, PT, R11.reuse, R2, PT ;  /* 0x000000020b00720c */ /* 0x040fe20003f04070 */
[----:B------:R-:W-:Y:S01]  /*03a0*/  IMAD R5, R4, R7, R9 ;  /* 0x0000000704057224 */ /* 0x000fe200078e0209 */
[----:B------:R-:W-:Y:S01]  /*03b0*/  LOP3.LUT R7, RZ, UR4, RZ, 0x33, !PT ;  /* 0x00000004ff077c12 */ /* 0x000fe2000f8e33ff */
[----:B------:R-:W2:Y:S03]  /*03c0*/  F2I.FTZ.U32.TRUNC.NTZ R3, R3 ;  /* 0x0000000300037305 */ /* 0x000ea6000021f000 */
[----:B------:R-:W-:Y:S02]  /*03d0*/  ISETP.GT.U32.AND P3, PT, R11, R5, PT ;  /* 0x000000050b00720c */ /* 0x000fe40003f64070 */
[----:B---3--:R-:W-:-:S05]  /*03e0*/  SHF.R.U32.HI R9, RZ, 0x3, R0 ;  /* 0x00000003ff097819 */ /* 0x008fca0000011600 */
[----:B------:R-:W-:Y:S01]  /*03f0*/  @!P0 IMAD.IADD R2, R2, 0x1, -R11 ;  /* 0x0000000102028824 */ /* 0x000fe200078e0a0b */
[----:B------:R-:W-:Y:S01]  /*0400*/  ISETP.NE.AND P0, PT, RZ, UR4, PT ;  /* 0x00000004ff007c0c */ /* 0x000fe2000bf05270 */
[----:B------:R-:W-:Y:S01]  /*0410*/  ULOP3.LUT UR4, UR7, UR4, URZ, 0x3c, !UPT ;  /* 0x0000000407047292 */ /* 0x000fe2000f8e3c3f */
[----:B------:R-:W-:Y:S01]  /*0420*/  SGXT.U32 R9, R9, 0x5 ;  /* 0x000000050909781a */ /* 0x000fe20000000000 */
[----:B------:R-:W-:Y:S01]  /*0430*/  @!P1 IMAD.MOV R2, RZ, RZ, -R2 ;  /* 0x000000ffff029224 */ /* 0x000fe200078e0a02 */
[----:B------:R-:W3:Y:S01]  /*0440*/  S2UR UR7, SR_CgaCtaId ;  /* 0x00000000000779c3 */ /* 0x000ee20000008800 */
[----:B--2---:R-:W-:Y:S02]  /*0450*/  IMAD.MOV R13, RZ, RZ, -R3 ;  /* 0x000000ffff0d7224 */ /* 0x004fe400078e0a03 */
[----:B------:R-:W-:Y:S01]  /*0460*/  @!P3 IMAD.IADD R5, R5, 0x1, -R11 ;  /* 0x000000010505b824 */ /* 0x000fe200078e0a0b */
[----:B------:R-:W-:Y:S01]  /*0470*/  SEL R2, R7, R2, !P0 ;  /* 0x0000000207027207 */ /* 0x000fe20004000000 */
[----:B------:R-:W-:Y:S01]  /*0480*/  IMAD R13, R13, R8, RZ ;  /* 0x000000080d0d7224 */ /* 0x000fe200078e02ff */
[----:B------:R-:W-:Y:S01]  /*0490*/  ISETP.LE.AND P1, PT, RZ, UR4, PT ;  /* 0x00000004ff007c0c */ /* 0x000fe2000bf23270 */
[----:B------:R-:W-:Y:S01]  /*04a0*/  @!P3 VIADD R4, R4, 0x1 ;  /* 0x000000010404b836 */ /* 0x000fe20000000000 */
[----:B------:R-:W-:Y:S01]  /*04b0*/  ISETP.GE.U32.AND P2, PT, R5, R11, PT ;  /* 0x0000000b0500720c */ /* 0x000fe20003f46070 */
[----:B------:R-:W-:Y:S01]  /*04c0*/  VIADD R2, R2, UR5 ;  /* 0x0000000502027c36 */ /* 0x000fe20008000000 */
[----:B------:R-:W-:Y:S01]  /*04d0*/  IABS R5, UR6 ;  /* 0x0000000600057c13 */ /* 0x000fe20008000000 */
[----:B------:R-:W-:-:S02]  /*04e0*/  UMOV UR4, 0x400 ;  /* 0x0000040000047882 */ /* 0x000fc40000000000 */
[----:B------:R-:W-:Y:S02]  /*04f0*/  IMAD.SHL.U32 R6, R2, 0x40, RZ ;  /* 0x0000004002067824 */ /* 0x000fe400078e00ff */
[----:B------:R-:W-:-:S04]  /*0500*/  IMAD.MOV.U32 R2, RZ, RZ, RZ ;  /* 0x000000ffff027224 */ /* 0x000fc800078e00ff */
[----:B------:R-:W-:Y:S01]  /*0510*/  IMAD.HI.U32 R10, R3, R13, R2 ;  /* 0x0000000d030a7227 */ /* 0x000fe200078e0002 */
[----:B------:R-:W-:Y:S01]  /*0520*/  LOP3.LUT R2, R6, R9, RZ, 0xfc, !PT ;  /* 0x0000000906027212 */ /* 0x000fe200078efcff */
[----:B------:R-:W2:Y:S01]  /*0530*/  LDC.64 R12, c[0x0][0x218] ;  /* 0x00008600ff0c7b82 */ /* 0x000ea20000000a00 */
[----:B------:R-:W-:Y:S01]  /*0540*/  LOP3.LUT R3, R6, 0x20, R9, 0xfe, !PT ;  /* 0x0000002006037812 */ /* 0x000fe200078efe09 */
[----:B------:R-:W-:Y:S01]  /*0550*/  IMAD.MOV R6, RZ, RZ, -R5 ;  /* 0x000000ffff067224 */ /* 0x000fe200078e0a05 */
[----:B------:R-:W-:Y:S01]  /*0560*/  IABS R15, R2 ;  /* 0x00000002000f7213 */ /* 0x000fe20000000000 */
[----:B------:R-:W-:Y:S01]  /*0570*/  @P2 VIADD R4, R4, 0x1 ;  /* 0x0000000104042836 */ /* 0x000fe20000000000 */
[----:B------:R-:W-:Y:S01]  /*0580*/  IABS R17, R3 ;  /* 0x0000000300117213 */ /* 0x000fe20000000000 */
[----:B---3--:R-:W-:Y:S02]  /*0590*/  UPRMT UR7, UR7, 0x654, UR4 ;  /* 0x0000065407077896 */ /* 0x008fe40008000004 */
[----:B------:R-:W-:-:S04]  /*05a0*/  IMAD.HI.U32 R5, R10, R15, RZ ;  /* 0x0000000f0a057227 */ /* 0x000fc800078e00ff */
[----:B------:R-:W-:-:S04]  /*05b0*/  IMAD.HI.U32 R10, R10, R17, RZ ;  /* 0x000000110a0a7227 */ /* 0x000fc800078e00ff */
[-C--:B------:R-:W-:Y:S02]  /*05c0*/  IMAD R15, R5, R6.reuse, R15 ;  /* 0x00000006050f7224 */ /* 0x080fe400078e020f */
[----:B------:R-:W-:Y:S02]  /*05d0*/  IMAD R17, R10, R6, R17 ;  /* 0x000000060a117224 */ /* 0x000fe400078e0211 */
[----:B------:R-:W-:Y:S01]  /*05e0*/  @!P1 IMAD.MOV R4, RZ, RZ, -R4 ;  /* 0x000000ffff049224 */ /* 0x000fe200078e0a04 */
[----:B------:R-:W-:Y:S01]  /*05f0*/  ISETP.GT.U32.AND P2, PT, R8, R15, PT ;  /* 0x0000000f0800720c */ /* 0x000fe20003f44070 */
[----:B------:R-:W-:Y:S01]  /*0600*/  IMAD.SHL.U32 R5, R0, 0x8, RZ ;  /* 0x0000000800057824 */ /* 0x000fe200078e00ff */
[----:B------:R-:W-:Y:S02]  /*0610*/  ISETP.GT.U32.AND P3, PT, R8, R17, PT ;  /* 0x000000110800720c */ /* 0x000fe40003f64070 */
[----:B------:R-:W-:Y:S02]  /*0620*/  SEL R4, R7, R4, !P0 ;  /* 0x0000000407047207 */ /* 0x000fe40004000000 */
[----:B------:R-:W-:-:S02]  /*0630*/  LOP3.LUT R10, R5, 0x38, R0, 0x48, !PT ;  /* 0x00000038050a7812 */ /* 0x000fc400078e4800 */
[C---:B------:R-:W-:Y:S01]  /*0640*/  LOP3.LUT R7, R9.reuse, 0x20, RZ, 0xfc, !PT ;  /* 0x0000002009077812 */ /* 0x040fe200078efcff */
[----:B------:R-:W-:Y:S01]  /*0650*/  IMAD.SHL.U32 R4, R4, 0x40, RZ ;  /* 0x0000004004047824 */ /* 0x000fe200078e00ff */
[----:B------:R-:W-:Y:S01]  /*0660*/  ISETP.GE.AND P1, PT, R2, RZ, PT ;  /* 0x000000ff0200720c */ /* 0x000fe20003f26270 */
[----:B------:R-:W-:Y:S02]  /*0670*/  IMAD R6, R9, 0x40, R10 ;  /* 0x0000004009067824 */ /* 0x000fe400078e020a */
[--C-:B------:R-:W-:Y:S01]  /*0680*/  @!P2 IMAD.IADD R15, R15, 0x1, -R8.reuse ;  /* 0x000000010f0fa824 */ /* 0x100fe200078e0a08 */
[----:B------:R-:W-:Y:S01]  /*0690*/  LOP3.LUT R18, R4, R9, RZ, 0xfc, !PT ;  /* 0x0000000904127212 */ /* 0x000fe200078efcff */
[----:B------:R-:W-:Y:S01]  /*06a0*/  @!P3 IMAD.IADD R17, R17, 0x1, -R8 ;  /* 0x000000011111b824 */ /* 0x000fe200078e0a08 */
[----:B------:R-:W-:Y:S01]  /*06b0*/  LOP3.LUT R20, R4, 0x20, R9, 0xfe, !PT ;  /* 0x0000002004147812 */ /* 0x000fe200078efe09 */
[----:B------:R-:W-:Y:S01]  /*06c0*/  IMAD R7, R7, 0x40, R10 ;  /* 0x0000004007077824 */ /* 0x000fe200078e020a */
[C---:B------:R-:W-:Y:S01]  /*06d0*/  ISETP.GT.U32.AND P0, PT, R8.reuse, R15, PT ;  /* 0x0000000f0800720c */ /* 0x040fe20003f04070 */
[----:B------:R-:W3:Y:S01]  /*06e0*/  LDC.64 R10, c[0x0][0x220] ;  /* 0x00008800ff0a7b82 */ /* 0x000ee20000000a00 */
[----:B------:R-:W-:Y:S01]  /*06f0*/  ISETP.GT.U32.AND P2, PT, R8, R17, PT ;  /* 0x000000110800720c */ /* 0x000fe20003f44070 */
[----:B------:R-:W-:Y:S01]  /*0700*/  IMAD.HI R9, R18, 0x2aaaaaab, RZ ;  /* 0x2aaaaaab12097827 */ /* 0x000fe200078e02ff */
[----:B------:R-:W-:-:S02]  /*0710*/  ISETP.GE.AND P3, PT, R3, RZ, PT ;  /* 0x000000ff0300720c */ /* 0x000fc40003f66270 */
[----:B------:R-:W-:Y:S01]  /*0720*/  LEA R31, R6, UR7, 0x1 ;  /* 0x00000007061f7c11 */ /* 0x000fe2000f8e08ff */
[----:B------:R-:W-:Y:S01]  /*0730*/  IMAD.HI R16, R20, 0x2aaaaaab, RZ ;  /* 0x2aaaaaab14107827 */ /* 0x000fe200078e02ff */
[----:B------:R-:W-:-:S04]  /*0740*/  SHF.R.U32.HI R14, RZ, 0x1f, R9 ;  /* 0x0000001fff0e7819 */ /* 0x000fc80000011609 */
[----:B------:R-:W-:Y:S01]  /*0750*/  SHF.R.U32.HI R19, RZ, 0x1f, R16 ;  /* 0x0000001fff137819 */ /* 0x000fe20000011610 */
[--C-:B------:R-:W-:Y:S01]  /*0760*/  @!P0 IMAD.IADD R15, R15, 0x1, -R8.reuse ;  /* 0x000000010f0f8824 */ /* 0x100fe200078e0a08 */
[----:B------:R-:W-:Y:S01]  /*0770*/  LEA.HI R9, R9, R14, RZ, 0x17 ;  /* 0x0000000e09097211 */ /* 0x000fe200078fb8ff */
[----:B------:R-:W-:Y:S01]  /*0780*/  @!P2 IMAD.IADD R17, R17, 0x1, -R8 ;  /* 0x000000011111a824 */ /* 0x000fe200078e0a08 */
[----:B------:R-:W-:Y:S01]  /*0790*/  LEA.HI R19, R16, R19, RZ, 0x17 ;  /* 0x0000001310137211 */ /* 0x000fe200078fb8ff */
[----:B------:R-:W-:Y:S01]  /*07a0*/  @!P1 IMAD.MOV R15, RZ, RZ, -R15 ;  /* 0x000000ffff0f9224 */ /* 0x000fe200078e0a0f */
[----:B------:R-:W-:Y:S01]  /*07b0*/  ISETP.NE.AND P0, PT, RZ, UR6, PT ;  /* 0x00000006ff007c0c */ /* 0x000fe2000bf05270 */
[----:B------:R-:W-:Y:S01]  /*07c0*/  @!P3 IMAD.MOV R17, RZ, RZ, -R17 ;  /* 0x000000ffff11b224 */ /* 0x000fe200078e0a11 */
[----:B------:R-:W-:Y:S01]  /*07d0*/  LOP3.LUT R14, RZ, UR6, RZ, 0x33, !PT ;  /* 0x00000006ff0e7c12 */ /* 0x000fe2000f8e33ff */
[----:B------:R-:W-:Y:S01]  /*07e0*/  IMAD R19, R19, -0xc00, R20 ;  /* 0xfffff40013137824 */ /* 0x000fe200078e0214 */
[----:B------:R-:W-:Y:S01]  /*07f0*/  LOP3.LUT R8, R5, 0x38, RZ, 0xc0, !PT ;  /* 0x0000003805087812 */ /* 0x000fe200078ec0ff */
[----:B------:R-:W-:Y:S01]  /*0800*/  IMAD R9, R9, -0xc00, R18 ;  /* 0xfffff40009097824 */ /* 0x000fe200078e0212 */
[----:B------:R-:W-:-:S02]  /*0810*/  SEL R21, R14, R15, !P0 ;  /* 0x0000000f0e157207 */ /* 0x000fc40004000000 */
[----:B------:R-:W-:Y:S01]  /*0820*/  SEL R17, R14, R17, !P0 ;  /* 0x000000110e117207 */ /* 0x000fe20004000000 */
[--C-:B------:R-:W-:Y:S02]  /*0830*/  IMAD R19, R19, 0xc00, R8.reuse ;  /* 0x00000c0013137824 */ /* 0x100fe400078e0208 */
[--C-:B------:R-:W-:Y:S02]  /*0840*/  IMAD R21, R21, 0xc00, R8.reuse ;  /* 0x00000c0015157824 */ /* 0x100fe400078e0208 */
[--C-:B------:R-:W-:Y:S02]  /*0850*/  IMAD R17, R17, 0xc00, R8.reuse ;  /* 0x00000c0011117824 */ /* 0x100fe400078e0208 */
[----:B------:R-:W-:Y:S02]  /*0860*/  IMAD R9, R9, 0xc00, R8 ;  /* 0x00000c0009097824 */ /* 0x000fe400078e0208 */
[----:B--2---:R-:W-:-:S04]  /*0870*/  IMAD.WIDE R20, R21, 0x2, R12 ;  /* 0x0000000215147825 */ /* 0x004fc800078e020c */
[----:B---3--:R-:W-:Y:S01]  /*0880*/  IMAD.WIDE R32, R19, 0x2, R10 ;  /* 0x0000000213207825 */ /* 0x008fe200078e020a */
[----:B------:R-:W-:Y:S01]  /*0890*/  LEA R19, R7, UR7, 0x1 ;  /* 0x0000000707137c11 */ /* 0x000fe2000f8e08ff */
[----:B------:R-:W-:Y:S01]  /*08a0*/  @!PT LDS RZ, [RZ] ;  /* 0x00000000fffff984 */ /* 0x000fe20000000800 */
[----:B------:R-:W-:Y:S01]  /*08b0*/  @!PT LDS RZ, [RZ] ;  /* 0x00000000fffff984 */ /* 0x000fe20000000800 */
[----:B------:R-:W-:Y:S01]  /*08c0*/  @!PT LDS RZ, [RZ] ;  /* 0x00000000fffff984 */ /* 0x000fe20000000800 */
[----:B------:R-:W-:Y:S02]  /*08d0*/  LDGSTS.E.BYPASS.128 [R31], desc[UR26][R20.64] ;  /* 0x00000000141f7fae */ /* 0x000fe4000b901c5a */
[----:B------:R-:W-:-:S04]  /*08e0*/  IMAD.WIDE R22, R17, 0x2, R12 ;  /* 0x0000000211167825 */ /* 0x000fc800078e020c */
[----:B------:R-:W-:Y:S01]  /*08f0*/  IMAD.WIDE R16, R9, 0x2, R10 ;  /* 0x0000000209107825 */ /* 0x000fe200078e020a */
[----:B------:R-:W-:Y:S01]  /*0900*/  LDGSTS.E.BYPASS.128 [R19], desc[UR26][R22.64] ;  /* 0x0000000016137fae */ /* 0x000fe2000b901c5a */
[----:B------:R-:W-:Y:S02]  /*0910*/  IADD3 R14, P0, R22, 0x100, RZ ;  /* 0x00000100160e7810 */ /* 0x000fe40007f1e0ff */
[----:B------:R-:W-:Y:S01]  /*0920*/  IADD3 R10, P1, R20, 0x100, RZ ;  /* 0x00000100140a7810 */ /* 0x000fe20007f3e0ff */
[----:B------:R-:W0:Y:S02]  /*0930*/  LDGDEPBAR ;  /* 0x00000000000079af */ /* 0x000e240000000000 */
[----:B------:R-:W-:Y:S01]  /*0940*/  IMAD.X R15, RZ, RZ, R23, P0 ;  /* 0x000000ffff0f7224 */ /* 0x000fe200000e0617 */
[----:B------:R-:W-:Y:S01]  /*0950*/  IADD3 R44, P0, R32, 0x100, RZ ;  /* 0x00000100202c7810 */ /* 0x000fe20007f1e0ff */
[----:B------:R-:W-:Y:S01]  /*0960*/  LDGSTS.E.BYPASS.128 [R31+0x6000], desc[UR26][R16.64] ;  /* 0x06000000101f7fae */ /* 0x000fe2000b901c5a */
[----:B------:R-:W-:Y:S01]  /*0970*/  IMAD.X R11, RZ, RZ, R21, P1 ;  /* 0x000000ffff0b7224 */ /* 0x000fe200008e0615 */
[----:B------:R-:W-:-:S02]  /*0980*/  IADD3 R13, P1, R16, 0x100, RZ ;  /* 0x00000100100d7810 */ /* 0x000fc40007f3e0ff */
[----:B------:R-:W-:Y:S01]  /*0990*/  LDGSTS.E.BYPASS.128 [R19+0x6000], desc[UR26][R32.64] ;  /* 0x0600000020137fae */ /* 0x000fe2000b901c5a */
[----:B------:R-:W-:Y:S02]  /*09a0*/  IMAD.X R9, RZ, RZ, R33, P0 ;  /* 0x000000ffff097224 */ /* 0x000fe400000e0621 */
[----:B------:R-:W-:Y:S01]  /*09b0*/  IMAD.X R18, RZ, RZ, R17, P1 ;  /* 0x000000ffff127224 */ /* 0x000fe200008e0611 */
[----:B------:R-:W0:Y:S01]  /*09c0*/  LDGDEPBAR ;  /* 0x00000000000079af */ /* 0x000e220000000000 */
[----:B------:R-:W-:Y:S06]  /*09d0*/  BAR.SYNC.DEFER_BLOCKING 0x0 ;  /* 0x0000000000007b1d */ /* 0x000fec0000010000 */
[----:B------:R-:W-:Y:S01]  /*09e0*/  @!PT LDS RZ, [RZ] ;  /* 0x00000000fffff984 */ /* 0x000fe20000000800 */
[----:B------:R-:W-:Y:S01]  /*09f0*/  @!PT LDS RZ, [RZ] ;  /* 0x00000000fffff984 */ /* 0x000fe20000000800 */
[----:B------:R-:W-:Y:S01]  /*0a00*/  @!PT LDS RZ, [RZ] ;  /* 0x00000000fffff984 */ /* 0x000fe20000000800 */
[----:B------:R2:W-:Y:S04]  /*0a10*/  LDGSTS.E.BYPASS.128 [R31+0x2000], desc[UR26][R20.64+0x80] ;  /* 0x02000080141f7fae */ /* 0x0005e8000b901c5a */
[----:B------:R-:W-:Y:S04]  /*0a20*/  LDGSTS.E.BYPASS.128 [R19+0x2000], desc[UR26][R22.64+0x80] ;  /* 0x0200008016137fae */ /* 0x000fe8000b901c5a */
[----:B------:R-:W0:Y:S04]  /*0a30*/  LDGDEPBAR ;  /* 0x00000000000079af */ /* 0x000e280000000000 */
[----:B------:R3:W-:Y:S01]  /*0a40*/  LDGSTS.E.BYPASS.128 [R31+0x8000], desc[UR26][R16.64+0x80] ;  /* 0x08000080101f7fae */ /* 0x0007e2000b901c5a */
[----:B--2---:R-:W-:-:S03]  /*0a50*/  SHF.R.U32.HI R20, RZ, 0x5, R0 ;  /* 0x00000005ff147819 */ /* 0x004fc60000011600 */
[----:B------:R2:W-:Y:S01]  /*0a60*/  LDGSTS.E.BYPASS.128 [R19+0x8000], desc[UR26][R32.64+0x80] ;  /* 0x0800008020137fae */ /* 0x0005e2000b901c5a */
[----:B------:R-:W-:-:S03]  /*0a70*/  LOP3.LUT R21, R20, 0x7fffffc, RZ, 0xc0, !PT ;  /* 0x07fffffc14157812 */ /* 0x000fc600078ec0ff */
[----:B------:R-:W0:Y:S01]  /*0a80*/  LDGDEPBAR ;  /* 0x00000000000079af */ /* 0x000e220000000000 */
[----:B---3--:R-:W-:Y:S01]  /*0a90*/  CS2R R30, SRZ ;  /* 0x00000000001e7805 */ /* 0x008fe2000001ff00 */
[----:B--2---:R-:W-:Y:S01]  /*0aa0*/  IMAD.SHL.U32 R19, R0, 0x2, RZ ;  /* 0x0000000200137824 */ /* 0x004fe200078e00ff */
[----:B------:R-:W-:-:S04]  /*0ab0*/  CS2R R32, SRZ ;  /* 0x0000000000207805 */ /* 0x000fc8000001ff00 */
[----:B------:R-:W-:-:S04]  /*0ac0*/  LOP3.LUT R12, R19, 0x100, RZ, 0xc0, !PT ;  /* 0x00000100130c7812 */ /* 0x000fc800078ec0ff */
[C---:B------:R-:W-:Y:S02]  /*0ad0*/  LOP3.LUT R22, R12.reuse, 0x2000000, RZ, 0xfc, !PT ;  /* 0x020000000c167812 */ /* 0x040fe400078efcff */
[C---:B------:R-:W-:Y:S02]  /*0ae0*/  LOP3.LUT R40, R12.reuse, 0x2000002, RZ, 0xfc, !PT ;  /* 0x020000020c287812 */ /* 0x040fe400078efcff */
[C---:B------:R-:W-:Y:S02]  /*0af0*/  LOP3.LUT R42, R12.reuse, 0x2000004, RZ, 0xfc, !PT ;  /* 0x020000040c2a7812 */ /* 0x040fe400078efcff */
[----:B------:R-:W-:-:S07]  /*0b00*/  LOP3.LUT R12, R12, 0x2000006, RZ, 0xfc, !PT ;  /* 0x020000060c0c7812 */ /* 0x000fce00078efcff */
.L_x_0:
[----:B------:R-:W-:Y:S01]  /*0b10*/  UIADD3 UR23, UR23, 0x1, URZ ;  /* 0x0000000117177890 */ /* 0x000fe2000fffe03f */
[----:B--2---:R-:W-:Y:S01]  /*0b20*/  IMAD.MOV.U32 R16, RZ, RZ, R22 ;  /* 0x000000ffff107224 */ /* 0x004fe200078e0016 */
[----:B------:R-:W-:Y:S01]  /*0b30*/  UMOV UR5, URZ ;  /* 0x0000003f00057c82 */ /* 0x000fe20008000000 */
[----:B------:R-:W-:Y:S01]  /*0b40*/  IMAD.MOV.U32 R23, RZ, RZ, 0x40000040 ;  /* 0x40000040ff177424 */ /* 0x000fe200078e00ff */
[----:B------:R-:W-:Y:S01]  /*0b50*/  UISETP.GE.AND UP0, UPT, UR23, 0x3, UPT ;  /* 0x000000031700788c */ /* 0x000fe2000bf06270 */
[----:B------:R-:W-:Y:S01]  /*0b60*/  IMAD.MOV.U32 R41, RZ, RZ, 0x40000040 ;  /* 0x40000040ff297424 */ /* 0x000fe200078e00ff */
[----:B------:R-:W-:-:S04]  /*0b70*/  DEPBAR.LE SB0, 0x2 ;  /* 0x000080800000791a */ /* 0x000fc80000000000 */
[----:B------:R-:W-:Y:S01]  /*0b80*/  USEL UR23, UR23, URZ, !UP0 ;  /* 0x0000003f17177287 */ /* 0x000fe2000c000000 */
[----:B------:R-:W-:Y:S01]  /*0b90*/  IMAD.MOV.U32 R43, RZ, RZ, 0x40000040 ;  /* 0x40000040ff2b7424 */ /* 0x000fe200078e00ff */
[----:B------:R-:W-:Y:S01]  /*0ba0*/  BAR.SYNC.DEFER_BLOCKING 0x0 ;  /* 0x0000000000007b1d */ /* 0x000fe20000010000 */
[----:B------:R-:W-:Y:S02]  /*0bb0*/  UIADD3 UR24, UR24, 0x40, URZ ;  /* 0x0000004018187890 */ /* 0x000fe4000fffe03f */
[----:B------:R-:W-:Y:S02]  /*0bc0*/  ULEA UR8, UR23, UR7, 0xd ;  /* 0x0000000717087291 */ /* 0x000fe4000f8e683f */
[----:B------:R-:W-:Y:S02]  /*0bd0*/  UIADD3 UR22, UR22, 0x1, URZ ;  /* 0x0000000116167890 */ /* 0x000fe4000fffe03f */
[----:B------:R-:W-:Y:S02]  /*0be0*/  UIADD3 UR4, UR8, 0x6000, URZ ;  /* 0x0000600008047890 */ /* 0x000fe4000fffe03f */
[----:B------:R-:W-:-:S02]  /*0bf0*/  USHF.R.U32.HI UR8, URZ, 0x4, UR8 ;  /* 0x000000043f087899 */ /* 0x000fc40008011608 */
[----:B------:R-:W-:Y:S02]  /*0c00*/  USHF.R.U32.HI UR4, URZ, 0x4, UR4 ;  /* 0x000000043f047899 */ /* 0x000fe40008011604 */
[----:B------:R-:W-:Y:S02]  /*0c10*/  ULOP3.LUT UR8, UR8, 0x3fff, URZ, 0xc0, !UPT ;  /* 0x00003fff08087892 */ /* 0x000fe4000f8ec03f */
[----:B------:R-:W-:Y:S01]  /*0c20*/  ULOP3.LUT UR4, UR4, 0x3fff, URZ, 0xc0, !UPT ;  /* 0x00003fff04047892 */ /* 0x000fe2000f8ec03f */
[----:B------:R-:W-:Y:S01]  /*0c30*/  UMOV UR12, 0x2000002 ;  /* 0x02000002000c7882 */ /* 0x000fe20000000000 */
[----:B------:R-:W-:Y:S01]  /*0c40*/  UMOV UR13, 0x40000040 ;  /* 0x40000040000d7882 */ /* 0x000fe20000000000 */
[----:B------:R-:W-:-:S04]  /*0c50*/  UISETP.GE.AND UP1, UPT, UR22, 0x3, UPT ;  /* 0x000000031600788c */ /* 0x000fc8000bf26270 */
[----:B------:R-:W-:Y:S01]  /*0c60*/  UMOV UR9, UR4 ;  /* 0x0000000400097c82 */ /* 0x000fe20008000000 */
[----:B------:R-:W-:Y:S01]  /*0c70*/  USEL UR22, UR22, URZ, !UP1 ;  /* 0x0000003f16167287 */ /* 0x000fe2000c800000 */
[----:B------:R-:W-:Y:S01]  /*0c80*/  IADD3 R16, P0, R16, UR9, RZ ;  /* 0x0000000910107c10 */ /* 0x000fe2000ff1e0ff */
[----:B------:R-:W-:Y:S01]  /*0c90*/  UMOV UR9, UR5 ;  /* 0x0000000500097c82 */ /* 0x000fe20008000000 */
[----:B------:R-:W-:Y:S02]  /*0ca0*/  WARPGROUP.ARRIVE ;  /* 0x00000000000079c5 */ /* 0x000fe40000000000 */
[----:B------:R-:W-:Y:S01]  /*0cb0*/  R2UR UR18, R16 ;  /* 0x00000000101272ca */ /* 0x000fe200000e0000 */
[----:B------:R-:W-:Y:S01]  /*0cc0*/  IMAD.MOV.U32 R16, RZ, RZ, R40 ;  /* 0x000000ffff107224 */ /* 0x000fe200078e0028 */
[----:B------:R-:W-:Y:S01]  /*0cd0*/  IADD3.X R17, R23, UR9, RZ, P0, !PT ;  /* 0x0000000917117c10 */ /* 0x000fe200087fe4ff */
[----:B------:R-:W-:-:S03]  /*0ce0*/  UMOV UR9, UR4 ;  /* 0x0000000400097c82 */ /* 0x000fc60008000000 */
[----:B------:R-:W-:Y:S01]  /*0cf0*/  IADD3 R16, P0, R16, UR9, RZ ;  /* 0x0000000910107c10 */ /* 0x000fe2000ff1e0ff */
[----:B------:R-:W-:Y:S01]  /*0d00*/  UMOV UR9, UR5 ;  /* 0x0000000500097c82 */ /* 0x000fe20008000000 */
[----:B------:R-:W-:Y:S02]  /*0d10*/  R2UR UR19, R17 ;  /* 0x00000000111372ca */ /* 0x000fe400000e0000 */
        /* <DEDUP_REMOVED lines=9> */
[----:B------:R-:W-:-:S03]  /*0db0*/  IADD3.X R17, R43, UR9, RZ, P0, !PT ;  /* 0x000000092b117c10 */ /* 0x000fc600087fe4ff */
[----:B------:R-:W-:Y:S01]  /*0dc0*/  IMAD.MOV.U32 R23, RZ, RZ, R16 ;  /* 0x000000ffff177224 */ /* 0x000fe200078e0010 */
[----:B------:R-:W-:Y:S01]  /*0dd0*/  R2UR UR11, R17 ;  /* 0x00000000110b72ca */ /* 0x000fe200000e0000 */
[----:B------:R-:W2:Y:S01]  /*0de0*/  SHFL.IDX PT, R16, R21, RZ, 0x1f ;  /* 0x00001fff15107589 */ /* 0x000ea200000e0000 */
[----:B------:R-:W-:Y:S01]  /*0df0*/  IMAD.MOV.U32 R17, RZ, RZ, 0x40000040 ;  /* 0x40000040ff117424 */ /* 0x000fe200078e00ff */
[----:B--2---:R-:W-:-:S13]  /*0e00*/  R2UR UR9, R16 ;  /* 0x00000000100972ca */ /* 0x004fda00000e0000 */
[----:B------:R-:W-:-:S04]  /*0e10*/  USHF.L.U32 UR9, UR9, 0x7, URZ ;  /* 0x0000000709097899 */ /* 0x000fc8000800063f */
[----:B------:R-:W-:-:S04]  /*0e20*/  ULOP3.LUT UR9, UR9, 0x180, URZ, 0xc0, !UPT ;  /* 0x0000018009097892 */ /* 0x000fc8000f8ec03f */
[----:B------:R-:W-:-:S03]  /*0e30*/  UIADD3 UR20, UP0, UR9, UR8, URZ ;  /* 0x0000000809147290 */ /* 0x000fc6000ff1e03f */
[----:B------:R-:W-:Y:S01]  /*0e40*/  UMOV UR8, 0x2000004 ;  /* 0x0200000400087882 */ /* 0x000fe20000000000 */
[----:B------:R-:W-:Y:S02]  /*0e50*/  UIADD3.X UR21, URZ, URZ, URZ, UP0, !UPT ;  /* 0x0000003f3f157290 */ /* 0x000fe400087fe43f */
[----:B------:R-:W-:Y:S02]  /*0e60*/  ULOP3.LUT UR16, UR20, 0x2000000, URZ, 0xfc, !UPT ;  /* 0x0200000014107892 */ /* 0x000fe4000f8efc3f */
[----:B------:R-:W-:Y:S02]  /*0e70*/  ULOP3.LUT UR17, UR21, 0x40000040, URZ, 0xfc, !UPT ;  /* 0x4000004015117892 */ /* 0x000fe4000f8efc3f */
[----:B------:R-:W-:Y:S01]  /*0e80*/  UIADD3.64 UR12, UR20, UR12, URZ ;  /* 0x0000000c140c7297 */ /* 0x000fe2000fffe03f */
[----:B------:R-:W-:Y:S01]  /*0e90*/  UMOV UR9, 0x40000040 ;  /* 0x4000004000097882 */ /* 0x000fe20000000000 */
[----:B------:R-:W-:Y:S02]  /*0ea0*/  UISETP.GE.U32.AND UP0, UPT, UR24, 0xb80, UPT ;  /* 0x00000b801800788c */ /* 0x000fe4000bf06070 */
[----:B------:R-:W-:-:S03]  /*0eb0*/  UIADD3.64 UR8, UR20, UR8, URZ ;  /* 0x0000000814087297 */ /* 0x000fc6000fffe03f */
[----:B------:R-:W-:Y:S04]  /*0ec0*/  HGMMA.64x32x16.F32.BF16 R24, gdesc[UR16], R24 ;  /* 0x00600000101879f0 */ /* 0x000fe80008701818 */
[----:B------:R-:W-:Y:S04]  /*0ed0*/  HGMMA.64x32x16.F32.BF16 R24, gdesc[UR12], R24 ;  /* 0x006000000c1879f0 */ /* 0x000fe80008701818 */
[----:B------:R-:W-:Y:S01]  /*0ee0*/  HGMMA.64x32x16.F32.BF16 R24, gdesc[UR8], R24 ;  /* 0x00600000081879f0 */ /* 0x000fe20008701818 */
[----:B------:R-:W-:Y:S01]  /*0ef0*/  UMOV UR8, UR4 ;  /* 0x0000000400087c82 */ /* 0x000fe20008000000 */
[----:B------:R-:W-:Y:S01]  /*0f00*/  UMOV UR9, 0x40000040 ;  /* 0x4000004000097882 */ /* 0x000fe20000000000 */
[----:B------:R-:W-:Y:S01]  /*0f10*/  IADD3 R16, P0, R23, UR8, RZ ;  /* 0x0000000817107c10 */ /* 0x000fe2000ff1e0ff */
[----:B------:R-:W-:Y:S01]  /*0f20*/  UMOV UR8, 0x2000006 ;  /* 0x0200000600087882 */ /* 0x000fe20000000000 */
[----:B------:R-:W-:-:S02]  /*0f30*/  ULEA UR4, UR22, UR7, 0xd ;  /* 0x0000000716047291 */ /* 0x000fc4000f8e683f */
[----:B------:R-:W-:Y:S01]  /*0f40*/  IADD3.X R17, R17, UR5, RZ, P0, !PT ;  /* 0x0000000511117c10 */ /* 0x000fe200087fe4ff */
[----:B------:R-:W-:Y:S01]  /*0f50*/  UIADD3.64 UR8, UR20, UR8, URZ ;  /* 0x0000000814087297 */ /* 0x000fe2000fffe03f */
[----:B------:R-:W-:Y:S01]  /*0f60*/  R2UR UR10, R16 ;  /* 0x00000000100a72ca */ /* 0x000fe200000e0000 */
[----:B------:R-:W-:Y:S01]  /*0f70*/  IMAD.MOV.U32 R16, RZ, RZ, R13 ;  /* 0x000000ffff107224 */ /* 0x000fe200078e000d */
[----:B------:R-:W-:Y:S01]  /*0f80*/  R2UR UR11, R17 ;  /* 0x00000000110b72ca */ /* 0x000fe200000e0000 */
[----:B------:R-:W-:Y:S01]  /*0f90*/  IMAD.MOV.U32 R17, RZ, RZ, R18 ;  /* 0x000000ffff117224 */ /* 0x000fe200078e0012 */
[----:B------:R-:W-:Y:S01]  /*0fa0*/  PLOP3.LUT P0, PT, PT, PT, UP0, 0x80, 0x0 ;  /* 0x000000000000781c */ /* 0x000fe20003f0f008 */
[----:B------:R-:W-:Y:S01]  /*0fb0*/  UISETP.GE.U32.AND UP0, UPT, UR24, 0xbc0, UPT ;  /* 0x00000bc01800788c */ /* 0x000fe2000bf06070 */
[----:B------:R-:W-:Y:S02]  /*0fc0*/  LEA R41, R6, UR4, 0x1 ;  /* 0x0000000406297c11 */ /* 0x000fe4000f8e08ff */
[----:B------:R-:W-:-:S02]  /*0fd0*/  LEA R23, R7, UR4, 0x1 ;  /* 0x0000000407177c11 */ /* 0x000fc4000f8e08ff */
[----:B------:R-:W-:Y:S02]  /*0fe0*/  IADD3 R13, P1, R13, 0x80, RZ ;  /* 0x000000800d0d7810 */ /* 0x000fe40007f3e0ff */
[----:B------:R-:W-:-:S03]  /*0ff0*/  PLOP3.LUT P4, PT, PT, PT, UP0, 0x80, 0x0 ;  /* 0x000000000000781c */ /* 0x000fc60003f8f008 */
[----:B------:R-:W-:Y:S01]  /*1000*/  IMAD.X R18, RZ, RZ, R18, P1 ;  /* 0x000000ffff127224 */ /* 0x000fe200008e0612 */
[----:B------:R-:W-:Y:S03]  /*1010*/  HGMMA.64x32x16.F32.BF16 R24, gdesc[UR8], R24, gsb0 ;  /* 0x00600000081879f0 */ /* 0x000fe60008001818 */
[----:B------:R-:W-:Y:S02]  /*1020*/  WARPGROUP.DEPBAR.LE gsb0, 0x1 ;  /* 0x00008000000079c5 */ /* 0x000fe40000010100 */
[----:B------:R-:W-:Y:S06]  /*1030*/  BAR.SYNC.DEFER_BLOCKING 0x0 ;  /* 0x0000000000007b1d */ /* 0x000fec0000010000 */
[----:B------:R-:W-:Y:S01]  /*1040*/  @!PT LDS RZ, [RZ] ;  /* 0x00000000fffff984 */ /* 0x000fe20000000800 */
[----:B------:R-:W-:Y:S01]  /*1050*/  @!PT LDS RZ, [RZ] ;  /* 0x00000000fffff984 */ /* 0x000fe20000000800 */
[----:B------:R-:W-:Y:S01]  /*1060*/  @!PT LDS RZ, [RZ] ;  /* 0x00000000fffff984 */ /* 0x000fe20000000800 */
[----:B------:R2:W-:Y:S04]  /*1070*/  LDGSTS.E.BYPASS.128 [R41], desc[UR26][R10.64], !P0 ;  /* 0x000000000a297fae */ /* 0x0005e8000c101c5a */
[----:B------:R3:W-:Y:S04]  /*1080*/  LDGSTS.E.BYPASS.128 [R23], desc[UR26][R14.64], !P0 ;  /* 0x000000000e177fae */ /* 0x0007e8000c101c5a */
[----:B------:R-:W0:Y:S04]  /*1090*/  LDGDEPBAR ;  /* 0x00000000000079af */ /* 0x000e280000000000 */
[----:B------:R4:W-:Y:S01]  /*10a0*/  LDGSTS.E.BYPASS.128 [R41+0x6000], desc[UR26][R16.64], !P0 ;  /* 0x0600000010297fae */ /* 0x0009e2000c101c5a */
[----:B--2---:R-:W-:-:S02]  /*10b0*/  IADD3 R10, P3, R10, 0x80, RZ ;  /* 0x000000800a0a7810 */ /* 0x004fc40007f7e0ff */
[----:B---3--:R-:W-:-:S03]  /*10c0*/  IADD3 R14, P2, R14, 0x80, RZ ;  /* 0x000000800e0e7810 */ /* 0x008fc60007f5e0ff */
[----:B------:R-:W-:Y:S02]  /*10d0*/  IMAD.X R11, RZ, RZ, R11, P3 ;  /* 0x000000ffff0b7224 */ /* 0x000fe400018e060b */
[----:B------:R-:W-:Y:S02]  /*10e0*/  IMAD.X R15, RZ, RZ, R15, P2 ;  /* 0x000000ffff0f7224 */ /* 0x000fe400010e060f */
[----:B----4-:R-:W-:Y:S02]  /*10f0*/  IMAD.MOV.U32 R16, RZ, RZ, R44 ;  /* 0x000000ffff107224 */ /* 0x010fe400078e002c */
[----:B------:R-:W-:-:S05]  /*1100*/  IMAD.MOV.U32 R17, RZ, RZ, R9 ;  /* 0x000000ffff117224 */ /* 0x000fca00078e0009 */
[----:B------:R2:W-:Y:S01]  /*1110*/  LDGSTS.E.BYPASS.128 [R23+0x6000], desc[UR26][R16.64], !P0 ;  /* 0x0600000010177fae */ /* 0x0005e2000c101c5a */
[----:B------:R-:W-:-:S03]  /*1120*/  IADD3 R44, P0, R44, 0x80, RZ ;  /* 0x000000802c2c7810 */ /* 0x000fc60007f1e0ff */
[----:B------:R-:W0:Y:S02]  /*1130*/  LDGDEPBAR ;  /* 0x00000000000079af */ /* 0x000e240000000000 */
[----:B------:R-:W-:Y:S01]  /*1140*/  IMAD.X R9, RZ, RZ, R9, P0 ;  /* 0x000000ffff097224 */ /* 0x000fe200000e0609 */
[----:B------:R-:W-:Y:S07]  /*1150*/  @!P4 BRA `(.L_x_0) ;  /* 0xfffffff8006cc947 */ /* 0x000fee000383ffff */
[----:B------:R-:W-:Y:S02]  /*1160*/  WARPGROUP.DEPBAR.LE gsb0, 0x0 ;  /* 0x00008000000079c5 */ /* 0x000fe40000010000 */
[----:B------:R-:W-:-:S04]  /*1170*/  DEPBAR.LE SB0, 0x0 ;  /* 0x000080000000791a */ /* 0x000fc80000000000 */
[--C-:B------:R-:W-:Y:S01]  /*1180*/  SHF.R.U32.HI R6, RZ, 0x2, R0.reuse ;  /* 0x00000002ff067819 */ /* 0x100fe20000011600 */
[----:B------:R-:W-:Y:S01]  /*1190*/  IMAD.SHL.U32 R7, R20, 0x10, RZ ;  /* 0x0000001014077824 */ /* 0x000fe200078e00ff */
[----:B------:R-:W-:Y:S02]  /*11a0*/  LOP3.LUT R19, R19, 0x6, RZ, 0xc0, !PT ;  /* 0x0000000613137812 */ /* 0x000fe400078ec0ff */
[----:B------:R-:W-:Y:S02]  /*11b0*/  SHF.R.U32.HI R10, RZ, 0x2, R0 ;  /* 0x00000002ff0a7819 */ /* 0x000fe40000011600 */
[----:B------:R-:W-:Y:S02]  /*11c0*/  SGXT.U32 R6, R6, 0x3 ;  /* 0x000000030606781a */ /* 0x000fe40000000000 */
[----:B------:R-:W-:Y:S02]  /*11d0*/  LOP3.LUT R19, R19, 0x20, R10, 0xf8, !PT ;  /* 0x0000002013137812 */ /* 0x000fe400078ef80a */
[----:B------:R-:W-:Y:S01]  /*11e0*/  LOP3.LUT R6, R6, 0x30, R7, 0xf8, !PT ;  /* 0x0000003006067812 */ /* 0x000fe200078ef807 */
[----:B------:R-:W3:Y:S01]  /*11f0*/  LDC.64 R10, c[0x0][0x210] ;  /* 0x00008400ff0a7b82 */ /* 0x000ee20000000a00 */
[----:B------:R-:W-:-:S02]  /*1200*/  LOP3.LUT R9, R4, 0x38, R5, 0xf8, !PT ;  /* 0x0000003804097812 */ /* 0x000fc400078ef805 */
[----:B------:R-:W-:Y:S01]  /*1210*/  CS2R R4, SRZ ;  /* 0x0000000000047805 */ /* 0x000fe2000001ff00 */
[----:B------:R-:W-:-:S04]  /*1220*/  IMAD R6, R6, 0x48, R19 ;  /* 0x0000004806067824 */ /* 0x000fc800078e0213 */
[----:B------:R-:W-:Y:S01]  /*1230*/  BAR.SYNC.DEFER_BLOCKING 0x0 ;  /* 0x0000000000007b1d */ /* 0x000fe20000010000 */
[C---:B------:R-:W-:Y:S02]  /*1240*/  ISETP.GE.AND P0, PT, R9.reuse, 0xc00, PT ;  /* 0x00000c000900780c */ /* 0x040fe40003f06270 */
[----:B--2---:R-:W-:Y:S02]  /*1250*/  LEA R16, R6, UR7, 0x2 ;  /* 0x0000000706107c11 */ /* 0x004fe4000f8e10ff */
[----:B------:R-:W-:Y:S02]  /*1260*/  CS2R R6, SRZ ;  /* 0x0000000000067805 */ /* 0x000fe4000001ff00 */
[----:B------:R-:W-:Y:S01]  /*1270*/  ISETP.LT.AND P1, PT, R2, UR6, !P0 ;  /* 0x0000000602007c0c */ /* 0x000fe2000c721270 */
[----:B---3--:R-:W-:Y:S01]  /*1280*/  IMAD.WIDE R10, R9, 0x2, R10 ;  /* 0x00000002090a7825 */ /* 0x008fe200078e020a */
[----:B------:R-:W-:Y:S04]  /*1290*/  STS.64 [R16], R24 ;  /* 0x0000001810007388 */ /* 0x000fe80000000a00 */
[----:B------:R-:W-:Y:S04]  /*12a0*/  STS.64 [R16+0x900], R26 ;  /* 0x0009001a10007388 */ /* 0x000fe80000000a00 */
[----:B------:R-:W-:Y:S04]  /*12b0*/  STS.64 [R16+0x20], R28 ;  /* 0x0000201c10007388 */ /* 0x000fe80000000a00 */
[----:B------:R-:W-:Y:S04]  /*12c0*/  STS.64 [R16+0x920], R30 ;  /* 0x0009201e10007388 */ /* 0x000fe80000000a00 */
[----:B------:R2:W-:Y:S04]  /*12d0*/  STS.64 [R16+0x40], R32 ;  /* 0x0000402010007388 */ /* 0x0005e80000000a00 */
[----:B------:R-:W-:Y:S04]  /*12e0*/  STS.64 [R16+0x940], R34 ;  /* 0x0009402210007388 */ /* 0x000fe80000000a00 */
[----:B------:R-:W-:Y:S04]  /*12f0*/  STS.64 [R16+0x60], R36 ;  /* 0x0000602410007388 */ /* 0x000fe80000000a00 */
[----:B------:R-:W-:Y:S01]  /*1300*/  STS.64 [R16+0x960], R38 ;  /* 0x0009602610007388 */ /* 0x000fe20000000a00 */
[----:B------:R-:W-:Y:S01]  /*1310*/  BAR.SYNC.DEFER_BLOCKING 0x0 ;  /* 0x0000000000007b1d */ /* 0x000fe20000010000 */
[----:B------:R-:W-:-:S02]  /*1320*/  ISETP.LT.AND P0, PT, R3, UR6, !P0 ;  /* 0x0000000603007c0c */ /* 0x000fc4000c701270 */
[----:B------:R-:W-:Y:S02]  /*1330*/  CS2R R12, SRZ ;  /* 0x00000000000c7805 */ /* 0x000fe4000001ff00 */
[----:B------:R-:W-:Y:S01]  /*1340*/  CS2R R14, SRZ ;  /* 0x00000000000e7805 */ /* 0x000fe2000001ff00 */
[----:B------:R-:W3:Y:S08]  /*1350*/  @P1 LDG.E.EL.128 R4, desc[UR26][R10.64] ;  /* 0x0000001a0a041981 */ /* 0x000ef0000c2e1d00 */
[----:B------:R4:W5:Y:S01]  /*1360*/  @P0 LDG.E.EL.128 R12, desc[UR26][R10.64] ;  /* 0x0000001a0a0c0981 */ /* 0x000962000c2e1d00 */
[----:B------:R-:W-:Y:S01]  /*1370*/  SHF.R.U32.HI R0, RZ, 0x3, R0 ;  /* 0x00000003ff007819 */ /* 0x000fe20000011600 */
[----:B------:R-:W-:-:S02]  /*1380*/  IMAD.SHL.U32 R17, R20, 0x4, RZ ;  /* 0x0000000414117824 */ /* 0x000fc400078e00ff */
[--C-:B------:R-:W-:Y:S01]  /*1390*/  IMAD R2, R2, 0xc00, R9.reuse ;  /* 0x00000c0002027824 */ /* 0x100fe200078e0209 */
[----:B------:R-:W-:Y:S01]  /*13a0*/  SGXT.U32 R0, R0, 0x2 ;  /* 0x000000020000781a */ /* 0x000fe20000000000 */
[----:B------:R-:W-:-:S03]  /*13b0*/  IMAD R3, R3, 0xc00, R9 ;  /* 0x00000c0003037824 */ /* 0x000fc600078e0209 */
[----:B------:R-:W-:-:S05]  /*13c0*/  LOP3.LUT R17, R0, 0x1c, R17, 0xf8, !PT ;  /* 0x0000001c00117812 */ /* 0x000fca00078ef811 */
[----:B------:R-:W-:-:S05]  /*13d0*/  IMAD R17, R17, 0x48, R8 ;  /* 0x0000004811117824 */ /* 0x000fca00078e0208 */
[----:B------:R-:W-:-:S05]  /*13e0*/  LEA R0, R17, UR7, 0x2 ;  /* 0x0000000711007c11 */ /* 0x000fca000f8e10ff */
[----:B------:R-:W2:Y:S04]  /*13f0*/  LDS.128 R28, [R0] ;  /* 0x00000000001c7984 */ /* 0x000ea80000000c00 */
[----:B------:R-:W2:Y:S04]  /*1400*/  LDS.128 R24, [R0+0x10] ;  /* 0x0000100000187984 */ /* 0x000ea80000000c00 */
[----:B------:R-:W2:Y:S04]  /*1410*/  LDS.128 R20, [R0+0x2400] ;  /* 0x0024000000147984 */ /* 0x000ea80000000c00 */
[----:B------:R2:W2:Y:S01]  /*1420*/  LDS.128 R16, [R0+0x2410] ;  /* 0x0024100000107984 */ /* 0x0004a20000000c00 */
[C---:B---3--:R-:W-:Y:S01]  /*1430*/  PRMT R8, R4.reuse, 0x7632, R8 ;  /* 0x0000763204087816 */ /* 0x048fe20000000008 */
[----:B----4-:R-:W-:Y:S01]  /*1440*/  IMAD.U32 R11, R4, 0x10000, RZ ;  /* 0x00010000040b7824 */ /* 0x010fe200078e00ff */
[C---:B------:R-:W-:Y:S01]  /*1450*/  PRMT R9, R6.reuse, 0x7632, R9 ;  /* 0x0000763206097816 */ /* 0x040fe20000000009 */
[----:B--2---:R-:W-:Y:S01]  /*1460*/  IMAD.U32 R33, R6, 0x10000, RZ ;  /* 0x0001000006217824 */ /* 0x004fe200078e00ff */
[----:B------:R-:W-:Y:S01]  /*1470*/  PRMT R4, R5, 0x7632, R4 ;  /* 0x0000763205047816 */ /* 0x000fe20000000004 */
[----:B------:R-:W-:Y:S01]  /*1480*/  IMAD.U32 R8, R8, 0x10000, RZ ;  /* 0x0001000008087824 */ /* 0x000fe200078e00ff */
[----:B------:R-:W-:Y:S01]  /*1490*/  PRMT R6, R7, 0x7632, R6 ;  /* 0x0000763207067816 */ /* 0x000fe20000000006 */
[----:B------:R-:W-:-:S02]  /*14a0*/  IMAD.U32 R10, R9, 0x10000, RZ ;  /* 0x00010000090a7824 */ /* 0x000fc400078e00ff */
[----:B-1----:R-:W-:Y:S01]  /*14b0*/  FADD R29, R29, R8 ;  /* 0x000000081d1d7221 */ /* 0x002fe20000000000 */
[----:B------:R-:W-:Y:S01]  /*14c0*/  IMAD.U32 R0, R4, 0x10000, RZ ;  /* 0x0001000004007824 */ /* 0x000fe200078e00ff */
[----:B------:R-:W1:Y:S01]  /*14d0*/  LDC.64 R8, c[0x0][0x228] ;  /* 0x00008a00ff087b82 */ /* 0x000e620000000a00 */
[----:B------:R-:W-:Y:S01]  /*14e0*/  FADD R4, R28, R11 ;  /* 0x0000000b1c047221 */ /* 0x000fe20000000000 */
[----:B------:R-:W-:Y:S02]  /*14f0*/  IMAD.U32 R28, R6, 0x10000, RZ ;  /* 0x00010000061c7824 */ /* 0x000fe400078e00ff */
[----:B------:R-:W-:Y:S01]  /*1500*/  FADD R6, R24, R33 ;  /* 0x0000002118067221 */ /* 0x000fe20000000000 */
[----:B------:R-:W-:Y:S02]  /*1510*/  IMAD.U32 R5, R5, 0x10000, RZ ;  /* 0x0001000005057824 */ /* 0x000fe400078e00ff */
[--C-:B------:R-:W-:Y:S01]  /*1520*/  FADD R33, R25, R10.reuse ;  /* 0x0000000a19217221 */ /* 0x100fe20000000000 */
[----:B-----5:R-:W-:Y:S01]  /*1530*/  PRMT R10, R12, 0x7632, R10 ;  /* 0x000076320c0a7816 */ /* 0x020fe2000000000a */
[----:B------:R-:W-:-:S02]  /*1540*/  IMAD.U32 R7, R7, 0x10000, RZ ;  /* 0x0001000007077824 */ /* 0x000fc400078e00ff */
[----:B------:R-:W-:Y:S01]  /*1550*/  FADD R28, R27, R28 ;  /* 0x0000001c1b1c7221 */ /* 0x000fe20000000000 */
[----:B------:R-:W-:Y:S01]  /*1560*/  FADD R5, R30, R5 ;  /* 0x000000051e057221 */ /* 0x000fe20000000000 */
[----:B------:R-:W-:Y:S01]  /*1570*/  FADD R0, R31, R0 ;  /* 0x000000001f007221 */ /* 0x000fe20000000000 */
[----:B------:R-:W-:Y:S01]  /*1580*/  IMAD.U32 R25, R12, 0x10000, RZ ;  /* 0x000100000c197824 */ /* 0x000fe200078e00ff */
[C---:B------:R-:W-:Y:S01]  /*1590*/  PRMT R11, R13.reuse, 0x7632, R11 ;  /* 0x000076320d0b7816 */ /* 0x040fe2000000000b */
[----:B------:R-:W-:Y:S01]  /*15a0*/  IMAD.U32 R27, R13, 0x10000, RZ ;  /* 0x000100000d1b7824 */ /* 0x000fe200078e00ff */
[----:B------:R-:W-:Y:S01]  /*15b0*/  PRMT R12, R14, 0x7632, R12 ;  /* 0x000076320e0c7816 */ /* 0x000fe2000000000c */
[----:B------:R-:W-:Y:S01]  /*15c0*/  FADD R7, R26, R7 ;  /* 0x000000071a077221 */ /* 0x000fe20000000000 */
[----:B------:R-:W-:Y:S01]  /*15d0*/  PRMT R13, R15, 0x7632, R13 ;  /* 0x000076320f0d7816 */ /* 0x000fe2000000000d */
[----:B------:R-:W-:Y:S01]  /*15e0*/  IMAD.U32 R10, R10, 0x10000, RZ ;  /* 0x000100000a0a7824 */ /* 0x000fe200078e00ff */
[----:B------:R-:W-:Y:S01]  /*15f0*/  F2FP.BF16.F32.PACK_AB R5, R0, R5 ;  /* 0x000000050005723e */ /* 0x000fe200000010ff */
[----:B------:R-:W-:Y:S01]  /*1600*/  IMAD.U32 R31, R14, 0x10000, RZ ;  /* 0x000100000e1f7824 */ /* 0x000fe200078e00ff */
[----:B------:R-:W-:Y:S01]  /*1610*/  F2FP.BF16.F32.PACK_AB R4, R29, R4 ;  /* 0x000000041d04723e */ /* 0x000fe200000010ff */
[----:B------:R-:W-:-:S02]  /*1620*/  IMAD.U32 R14, R11, 0x10000, RZ ;  /* 0x000100000b0e7824 */ /* 0x000fc400078e00ff */
[----:B------:R-:W-:Y:S01]  /*1630*/  FADD R21, R21, R10 ;  /* 0x0000000a15157221 */ /* 0x000fe20000000000 */
[----:B------:R-:W-:Y:S01]  /*1640*/  IMAD.U32 R15, R15, 0x10000, RZ ;  /* 0x000100000f0f7824 */ /* 0x000fe200078e00ff */
[----:B------:R-:W-:Y:S01]  /*1650*/  F2FP.BF16.F32.PACK_AB R6, R33, R6 ;  /* 0x000000062106723e */ /* 0x000fe200000010ff */
[----:B------:R-:W-:Y:S01]  /*1660*/  IMAD.U32 R12, R12, 0x10000, RZ ;  /* 0x000100000c0c7824 */ /* 0x000fe200078e00ff */
[----:B------:R-:W-:Y:S01]  /*1670*/  F2FP.BF16.F32.PACK_AB R7, R28, R7 ;  /* 0x000000071c07723e */ /* 0x000fe200000010ff */
[----:B------:R-:W-:Y:S02]  /*1680*/  IMAD.U32 R0, R13, 0x10000, RZ ;  /* 0x000100000d007824 */ /* 0x000fe400078e00ff */
[----:B------:R-:W-:Y:S01]  /*1690*/  FADD R20, R20, R25 ;  /* 0x0000001914147221 */ /* 0x000fe20000000000 */
[----:B-1----:R-:W-:-:S04]  /*16a0*/  IMAD.WIDE R10, R2, 0x2, R8 ;  /* 0x00000002020a7825 */ /* 0x002fc800078e0208 */
[----:B------:R-:W-:Y:S01]  /*16b0*/  FADD R22, R22, R27 ;  /* 0x0000001b16167221 */ /* 0x000fe20000000000 */
[----:B------:R-:W-:Y:S01]  /*16c0*/  FADD R23, R23, R14 ;  /* 0x0000000e17177221 */ /* 0x000fe20000000000 */
[----:B------:R-:W-:Y:S01]  /*16d0*/  FADD R16, R16, R31 ;  /* 0x0000001f10107221 */ /* 0x000fe20000000000 */
[----:B------:R-:W-:Y:S01]  /*16e0*/  FADD R15, R18, R15 ;  /* 0x0000000f120f7221 */ /* 0x000fe20000000000 */
[----:B------:R-:W-:Y:S01]  /*16f0*/  FADD R17, R17, R12 ;  /* 0x0000000c11117221 */ /* 0x000fe20000000000 */
[----:B------:R-:W-:Y:S01]  /*1700*/  FADD R0, R19, R0 ;  /* 0x0000000013007221 */ /* 0x000fe20000000000 */
[----:B------:R1:W-:Y:S01]  /*1710*/  @P1 STG.E.128 desc[UR26][R10.64], R4 ;  /* 0x000000040a001986 */ /* 0x0003e2000c101d1a */
[----:B------:R-:W-:Y:S01]  /*1720*/  IMAD.WIDE R8, R3, 0x2, R8 ;  /* 0x0000000203087825 */ /* 0x000fe200078e0208 */
[----:B------:R-:W-:Y:S02]  /*1730*/  F2FP.BF16.F32.PACK_AB R12, R21, R20 ;  /* 0x00000014150c723e */ /* 0x000fe400000010ff */
[----:B------:R-:W-:-:S02]  /*1740*/  F2FP.BF16.F32.PACK_AB R13, R23, R22 ;  /* 0x00000016170d723e */ /* 0x000fc400000010ff */
[----:B------:R-:W-:Y:S02]  /*1750*/  F2FP.BF16.F32.PACK_AB R14, R17, R16 ;  /* 0x00000010110e723e */ /* 0x000fe400000010ff */
[----:B------:R-:W-:Y:S01]  /*1760*/  F2FP.BF16.F32.PACK_AB R15, R0, R15 ;  /* 0x0000000f000f723e */ /* 0x000fe200000010ff */
[----:B------:R-:W-:Y:S06]  /*1770*/  @!P0 EXIT ;  /* 0x000000000000894d */ /* 0x000fec0003800000 */
[----:B------:R-:W-:Y:S01]  /*1780*/  STG.E.128 desc[UR26][R8.64], R12 ;  /* 0x0000000c08007986 */ /* 0x000fe2000c101d1a */
[----:B------:R-:W-:Y:S05]  /*1790*/  EXIT ;  /* 0x000000000000794d */ /* 0x000fea0003800000 */
.L_x_1:
[----:B------:R-:W-:-:S00]  /*17a0*/  BRA `(.L_x_1) ;  /* 0xfffffffc00fc7947 */ /* 0x000fc0000383ffff */
[----:B------:R-:W-:-:S00]  /*17b0*/  NOP ;  /* 0x0000000000007918 */ /* 0x000fc00000000000 */
        /* <DEDUP_REMOVED lines=12> */
.L_x_2:


//--------------------- .nv.shared.triton_mm      --------------------------
	.section	.nv.shared.triton_mm,"aw",@nobits
	.sectionflags	@""
	.align	16
	.zero		1024


//--------------------- .nv.constant0.triton_mm   --------------------------
	.section	.nv.constant0.triton_mm,"a",@progbits
	.sectionflags	@""
	.align	4
.nv.constant0.triton_mm:
	.zero		564
